	.headerflags	@"EF_CUDA_TEXMODE_UNIFIED EF_CUDA_64BIT_ADDRESS EF_CUDA_ACCELERATORS EF_CUDA_SM90 EF_CUDA_VIRTUAL_SM(EF_CUDA_SM90)"
	.elftype	@"ET_EXEC"


//--------------------- .nv.info                  --------------------------
	.section	.nv.info,"",@"SHT_CUDA_INFO"
	.align	4


	//----- nvinfo : EIATTR_REGCOUNT
	.align		4
        /*0000*/ 	.byte	0x04, 0x2f
        /*0002*/ 	.short	(.L_1 - .L_0)
	.align		4
.L_0:
        /*0004*/ 	.word	index@(triton_poi_fused_cat_3)
        /*0008*/ 	.word	0x00000016


	//----- nvinfo : EIATTR_MIN_STACK_SIZE
	.align		4
.L_1:
        /*000c*/ 	.byte	0x04, 0x12
        /*000e*/ 	.short	(.L_3 - .L_2)
	.align		4
.L_2:
        /*0010*/ 	.word	index@(triton_poi_fused_cat_3)
        /*0014*/ 	.word	0x00000000


	//----- nvinfo : EIATTR_FRAME_SIZE
	.align		4
.L_3:
        /*0018*/ 	.byte	0x04, 0x11
        /*001a*/ 	.short	(.L_5 - .L_4)
	.align		4
.L_4:
        /*001c*/ 	.word	index@(triton_poi_fused_cat_3)
        /*0020*/ 	.word	0x00000000


	//----- nvinfo : EIATTR_MIN_STACK_SIZE
	.align		4
.L_5:
        /*0024*/ 	.byte	0x04, 0x12
        /*0026*/ 	.short	(.L_7 - .L_6)
	.align		4
.L_6:
        /*0028*/ 	.word	index@(triton_poi_fused_cat_3)
        /*002c*/ 	.word	0x00000000
.L_7:


//--------------------- .nv.info.triton_poi_fused_cat_3 --------------------------
	.section	.nv.info.triton_poi_fused_cat_3,"",@"SHT_CUDA_INFO"
	.sectionflags	@""
	.align	4


	//----- nvinfo : EIATTR_CUDA_API_VERSION
	.align		4
        /*0000*/ 	.byte	0x04, 0x37
        /*0002*/ 	.short	(.L_9 - .L_8)
.L_8:
        /*0004*/ 	.word	0x0000007c


	//----- nvinfo : EIATTR_KPARAM_INFO
	.align		4
.L_9:
        /*0008*/ 	.byte	0x04, 0x17
        /*000a*/ 	.short	(.L_11 - .L_10)
.L_10:
        /*000c*/ 	.word	0x00000000
        /*0010*/ 	.short	0x0004
        /*0012*/ 	.short	0x0020
        /*0014*/ 	.byte	0x00, 0xf0, 0x11, 0x00


	//----- nvinfo : EIATTR_KPARAM_INFO
	.align		4
.L_11:
        /*0018*/ 	.byte	0x04, 0x17
        /*001a*/ 	.short	(.L_13 - .L_12)
.L_12:
        /*001c*/ 	.word	0x00000000
        /*0020*/ 	.short	0x0003
        /*0022*/ 	.short	0x0018
        /*0024*/ 	.byte	0x00, 0xf4, 0x21, 0x00


	//----- nvinfo : EIATTR_KPARAM_INFO
	.align		4
.L_13:
        /*0028*/ 	.byte	0x04, 0x17
        /*002a*/ 	.short	(.L_15 - .L_14)
.L_14:
        /*002c*/ 	.word	0x00000000
        /*0030*/ 	.short	0x0002
        /*0032*/ 	.short	0x0010
        /*0034*/ 	.byte	0x00, 0xf4, 0x21, 0x00


	//----- nvinfo : EIATTR_KPARAM_INFO
	.align		4
.L_15:
        /*0038*/ 	.byte	0x04, 0x17
        /*003a*/ 	.short	(.L_17 - .L_16)
.L_16:
        /*003c*/ 	.word	0x00000000
        /*0040*/ 	.short	0x0001
        /*0042*/ 	.short	0x0008
        /*0044*/ 	.byte	0x00, 0xf4, 0x21, 0x00


	//----- nvinfo : EIATTR_KPARAM_INFO
	.align		4
.L_17:
        /*0048*/ 	.byte	0x04, 0x17
        /*004a*/ 	.short	(.L_19 - .L_18)
.L_18:
        /*004c*/ 	.word	0x00000000
        /*0050*/ 	.short	0x0000
        /*0052*/ 	.short	0x0000
        /*0054*/ 	.byte	0x00, 0xf4, 0x21, 0x00


	//----- nvinfo : EIATTR_SPARSE_MMA_MASK
	.align		4
.L_19:
        /*0058*/ 	.byte	0x03, 0x50
        /*005a*/ 	.short	0x0000


	//----- nvinfo : EIATTR_MAXREG_COUNT
	.align		4
        /*005c*/ 	.byte	0x03, 0x1b
        /*005e*/ 	.short	0x00ff


	//----- nvinfo : EIATTR_EXIT_INSTR_OFFSETS
	.align		4
        /*0060*/ 	.byte	0x04, 0x1c
        /*0062*/ 	.short	(.L_21 - .L_20)


	//   ....[0]....
.L_20:
        /*0064*/ 	.word	0x00000380


	//   ....[1]....
        /*0068*/ 	.word	0x000003a0


	//----- nvinfo : EIATTR_REQNTID
	.align		4
.L_21:
        /*006c*/ 	.byte	0x04, 0x10
        /*006e*/ 	.short	(.L_23 - .L_22)
.L_22:
        /*0070*/ 	.word	0x00000020
        /*0074*/ 	.word	0x00000001
        /*0078*/ 	.word	0x00000001


	//----- nvinfo : EIATTR_CBANK_PARAM_SIZE
	.align		4
.L_23:
        /*007c*/ 	.byte	0x03, 0x19
        /*007e*/ 	.short	0x0024


	//----- nvinfo : EIATTR_PARAM_CBANK
	.align		4
        /*0080*/ 	.byte	0x04, 0x0a
        /*0082*/ 	.short	(.L_25 - .L_24)
	.align		4
.L_24:
        /*0084*/ 	.word	index@(.nv.constant0.triton_poi_fused_cat_3)
        /*0088*/ 	.short	0x0210
        /*008a*/ 	.short	0x0024


	//----- nvinfo : EIATTR_SW_WAR
	.align		4
.L_25:
        /*008c*/ 	.byte	0x04, 0x36
        /*008e*/ 	.short	(.L_27 - .L_26)
.L_26:
        /*0090*/ 	.word	0x00000008
.L_27:


//--------------------- .nv.callgraph             --------------------------
	.section	.nv.callgraph,"",@"SHT_CUDA_CALLGRAPH"
	.align	4
	.sectionentsize	8
	.align		4
        /*0000*/ 	.word	0x00000000
	.align		4
        /*0004*/ 	.word	0xffffffff
	.align		4
        /*0008*/ 	.word	0x00000000
	.align		4
        /*000c*/ 	.word	0xfffffffe
	.align		4
        /*0010*/ 	.word	0x00000000
	.align		4
        /*0014*/ 	.word	0xfffffffd
	.align		4
        /*0018*/ 	.word	0x00000000
	.align		4
        /*001c*/ 	.word	0xfffffffc


//--------------------- .text.triton_poi_fused_cat_3 --------------------------
	.section	.text.triton_poi_fused_cat_3,"ax",@progbits
	.align	128
        .global         triton_poi_fused_cat_3
        .type           triton_poi_fused_cat_3,@function
        .size           triton_poi_fused_cat_3,(.L_x_1 - triton_poi_fused_cat_3)
        .other          triton_poi_fused_cat_3,@"STO_CUDA_ENTRY STV_DEFAULT"
triton_poi_fused_cat_3:
.text.triton_poi_fused_cat_3:
[----:B------:R-:W0:Y:S01]  /*0000*/  LDC R1, c[0x0][0x28] ;  /* 0x00000a00ff017b82 */ /* 0x000e220000000800 */
[----:B------:R-:W1:Y:S07]  /*0010*/  S2R R0, SR_TID.X ;  /* 0x0000000000007919 */ /* 0x000e6e0000002100 */
[----:B------:R-:W2:Y:S01]  /*0020*/  LDC.64 R2, c[0x0][0x210] ;  /* 0x00008400ff027b82 */ /* 0x000ea20000000a00 */
[----:B------:R-:W-:Y:S02]  /*0030*/  CS2R R12, SRZ ;  /* 0x00000000000c7805 */ /* 0x000fe4000001ff00 */
[----:B------:R-:W-:Y:S01]  /*0040*/  CS2R R14, SRZ ;  /* 0x00000000000e7805 */ /* 0x000fe2000001ff00 */
[----:B------:R-:W3:Y:S01]  /*0050*/  S2R R11, SR_CTAID.X ;  /* 0x00000000000b7919 */ /* 0x000ee20000002500 */
[----:B------:R-:W-:Y:S01]  /*0060*/  ULDC.64 UR4, c[0x0][0x208] ;  /* 0x0000820000047ab9 */ /* 0x000fe20000000a00 */
[----:B------:R-:W-:Y:S01]  /*0070*/  IMAD.MOV.U32 R10, RZ, RZ, RZ ;  /* 0x000000ffff0a7224 */ /* 0x000fe200078e00ff */
[----:B------:R-:W-:Y:S01]  /*0080*/  CS2R R16, SRZ ;  /* 0x0000000000107805 */ /* 0x000fe2000001ff00 */
[----:B------:R-:W-:Y:S01]  /*0090*/  ULDC.64 UR6, c[0x0][0x220] ;  /* 0x0000880000067ab9 */ /* 0x000fe20000000a00 */
[----:B------:R-:W4:Y:S01]  /*00a0*/  LDC.64 R4, c[0x0][0x218] ;  /* 0x00008600ff047b82 */ /* 0x000f220000000a00 */
[----:B-1----:R-:W-:-:S05]  /*00b0*/  LOP3.LUT R0, R0, 0x1f, RZ, 0xc0, !PT ;  /* 0x0000001f00007812 */ /* 0x002fca00078ec0ff */
[----:B---3--:R-:W-:-:S05]  /*00c0*/  IMAD R11, R11, 0x20, R0 ;  /* 0x000000200b0b7824 */ /* 0x008fca00078e0200 */
[----:B------:R-:W-:Y:S02]  /*00d0*/  SHF.R.S32.HI R0, RZ, 0x1f, R11 ;  /* 0x0000001fff007819 */ /* 0x000fe4000001140b */
[----:B------:R-:W-:Y:S02]  /*00e0*/  ISETP.GE.AND P0, PT, R11, 0x20, PT ;  /* 0x000000200b00780c */ /* 0x000fe40003f06270 */
[----:B------:R-:W-:-:S04]  /*00f0*/  LEA.HI R0, R0, R11, RZ, 0x3 ;  /* 0x0000000b00007211 */ /* 0x000fc800078f18ff */
[----:B------:R-:W-:Y:S02]  /*0100*/  LOP3.LUT R6, R0, 0xfffffff8, RZ, 0xc0, !PT ;  /* 0xfffffff800067812 */ /* 0x000fe400078ec0ff */
[----:B------:R-:W-:-:S03]  /*0110*/  SHF.R.S32.HI R0, RZ, 0x3, R0 ;  /* 0x00000003ff007819 */ /* 0x000fc60000011400 */
[----:B------:R-:W-:Y:S02]  /*0120*/  IMAD.IADD R7, R11, 0x1, -R6 ;  /* 0x000000010b077824 */ /* 0x000fe400078e0a06 */
[----:B------:R-:W-:Y:S02]  /*0130*/  IMAD.SHL.U32 R0, R0, 0x4, RZ ;  /* 0x0000000400007824 */ /* 0x000fe400078e00ff */
[C---:B----4-:R-:W-:Y:S01]  /*0140*/  IMAD.WIDE R4, R7.reuse, 0x4, R4 ;  /* 0x0000000407047825 */ /* 0x050fe200078e0204 */
[C---:B------:R-:W-:Y:S02]  /*0150*/  ISETP.GE.AND P2, PT, R7.reuse, 0x4, PT ;  /* 0x000000040700780c */ /* 0x040fe40003f46270 */
[----:B------:R-:W-:Y:S01]  /*0160*/  ISETP.GT.AND P1, PT, R7, 0x3, !P0 ;  /* 0x000000030700780c */ /* 0x000fe20004724270 */
[----:B--2---:R-:W-:Y:S01]  /*0170*/  IMAD.WIDE R2, R0, 0x4, R2 ;  /* 0x0000000400027825 */ /* 0x004fe200078e0202 */
[----:B------:R-:W-:Y:S02]  /*0180*/  ISETP.LT.AND P3, PT, R11, 0x20, !P2 ;  /* 0x000000200b00780c */ /* 0x000fe40005761270 */
[----:B------:R-:W-:-:S02]  /*0190*/  SHF.R.S32.HI R9, RZ, 0x1f, R7 ;  /* 0x0000001fff097819 */ /* 0x000fc40000011407 */
[----:B------:R-:W-:-:S04]  /*01a0*/  IADD3 R7, P4, R7, R0, RZ ;  /* 0x0000000007077210 */ /* 0x000fc80007f9e0ff */
[----:B------:R-:W-:-:S05]  /*01b0*/  LEA.HI.X.SX32 R8, R0, R9, 0x1, P4 ;  /* 0x0000000900087211 */ /* 0x000fca00020f0eff */
[----:B------:R-:W2:Y:S04]  /*01c0*/  @P3 LDG.E.EL R13, desc[UR4][R2.64+0x4] ;  /* 0x00000404020d3981 */ /* 0x000ea8000c2e1900 */
[----:B------:R-:W3:Y:S01]  /*01d0*/  @P3 LDG.E.EL R14, desc[UR4][R4.64+0x10] ;  /* 0x00001004040e3981 */ /* 0x000ee2000c2e1900 */
[----:B------:R-:W-:-:S03]  /*01e0*/  IMAD.MOV.U32 R0, RZ, RZ, RZ ;  /* 0x000000ffff007224 */ /* 0x000fc600078e00ff */
[----:B------:R-:W4:Y:S04]  /*01f0*/  @P3 LDG.E.EL R10, desc[UR4][R2.64] ;  /* 0x00000004020a3981 */ /* 0x000f28000c2e1900 */
[----:B------:R-:W5:Y:S01]  /*0200*/  @P3 LDG.E.EL R12, desc[UR4][R4.64] ;  /* 0x00000004040c3981 */ /* 0x000f62000c2e1900 */
[----:B------:R-:W-:-:S03]  /*0210*/  LEA R6, P4, R7, UR6, 0x2 ;  /* 0x0000000607067c11 */ /* 0x000fc6000f8810ff */
[----:B------:R-:W5:Y:S04]  /*0220*/  @P3 LDG.E.EL R15, desc[UR4][R2.64+0x8] ;  /* 0x00000804020f3981 */ /* 0x000f68000c2e1900 */
[----:B------:R-:W5:Y:S01]  /*0230*/  @P3 LDG.E.EL R16, desc[UR4][R4.64+0x20] ;  /* 0x0000200404103981 */ /* 0x000f62000c2e1900 */
[----:B------:R-:W-:Y:S01]  /*0240*/  IMAD.MOV.U32 R18, RZ, RZ, RZ ;  /* 0x000000ffff127224 */ /* 0x000fe200078e00ff */
[----:B------:R-:W-:Y:S02]  /*0250*/  LEA.HI.X R7, R7, UR7, R8, 0x2, P4 ;  /* 0x0000000707077c11 */ /* 0x000fe4000a0f1408 */
[----:B------:R1:W5:Y:S01]  /*0260*/  @P3 LDG.E.EL R17, desc[UR4][R2.64+0xc] ;  /* 0x00000c0402113981 */ /* 0x000362000c2e1900 */
[----:B------:R-:W1:Y:S03]  /*0270*/  LDC.64 R8, c[0x0][0x228] ;  /* 0x00008a00ff087b82 */ /* 0x000e660000000a00 */
[----:B------:R1:W5:Y:S04]  /*0280*/  @P3 LDG.E.EL R0, desc[UR4][R4.64+0x30] ;  /* 0x0000300404003981 */ /* 0x000368000c2e1900 */
[----:B------:R-:W5:Y:S01]  /*0290*/  @P1 LDG.E.EL R18, desc[UR4][R6.64+-0x10] ;  /* 0xfffff00406121981 */ /* 0x000f62000c2e1900 */
[----:B--2---:R-:W-:-:S02]  /*02a0*/  SEL R19, R13, RZ, P3 ;  /* 0x000000ff0d137207 */ /* 0x004fc40001800000 */
[----:B---3--:R-:W-:Y:S02]  /*02b0*/  SEL R14, R14, RZ, P3 ;  /* 0x000000ff0e0e7207 */ /* 0x008fe40001800000 */
[----:B----4-:R-:W-:-:S03]  /*02c0*/  SEL R13, R10, RZ, P3 ;  /* 0x000000ff0a0d7207 */ /* 0x010fc60001800000 */
[----:B------:R-:W-:Y:S01]  /*02d0*/  FMUL R14, R19, R14 ;  /* 0x0000000e130e7220 */ /* 0x000fe20000400000 */
[----:B-----5:R-:W-:Y:S02]  /*02e0*/  SEL R12, R12, RZ, P3 ;  /* 0x000000ff0c0c7207 */ /* 0x020fe40001800000 */
[----:B-1----:R-:W-:-:S03]  /*02f0*/  SEL R2, R15, RZ, P3 ;  /* 0x000000ff0f027207 */ /* 0x002fc60001800000 */
[----:B------:R-:W-:Y:S01]  /*0300*/  FFMA R3, R13, R12, R14 ;  /* 0x0000000c0d037223 */ /* 0x000fe2000000000e */
[----:B------:R-:W-:Y:S02]  /*0310*/  SEL R16, R16, RZ, P3 ;  /* 0x000000ff10107207 */ /* 0x000fe40001800000 */
[----:B0-----:R-:W-:-:S03]  /*0320*/  SEL R4, R17, RZ, P3 ;  /* 0x000000ff11047207 */ /* 0x001fc60001800000 */
[----:B------:R-:W-:Y:S01]  /*0330*/  FFMA R3, R2, R16, R3 ;  /* 0x0000001002037223 */ /* 0x000fe20000000003 */
[----:B------:R-:W-:-:S05]  /*0340*/  SEL R0, R0, RZ, P3 ;  /* 0x000000ff00007207 */ /* 0x000fca0001800000 */
[----:B------:R-:W-:Y:S01]  /*0350*/  FFMA R5, R4, R0, R3 ;  /* 0x0000000004057223 */ /* 0x000fe20000000003 */
[----:B------:R-:W-:Y:S01]  /*0360*/  IMAD.WIDE R2, R11, 0x4, R8 ;  /* 0x000000040b027825 */ /* 0x000fe200078e0208 */
[----:B------:R-:W-:Y:S01]  /*0370*/  @P2 SEL R5, R18, RZ, P1 ;  /* 0x000000ff12052207 */ /* 0x000fe20000800000 */
[----:B------:R-:W-:Y:S06]  /*0380*/  @P0 EXIT ;  /* 0x000000000000094d */ /* 0x000fec0003800000 */
[----:B------:R-:W-:Y:S01]  /*0390*/  STG.E desc[UR4][R2.64], R5 ;  /* 0x0000000502007986 */ /* 0x000fe2000c101904 */
[----:B------:R-:W-:Y:S05]  /*03a0*/  EXIT ;  /* 0x000000000000794d */ /* 0x000fea0003800000 */
.L_x_0:
[----:B------:R-:W-:-:S00]  /*03b0*/  BRA `(.L_x_0) ;  /* 0xfffffffc00fc7947 */ /* 0x000fc0000383ffff */
[----:B------:R-:W-:-:S00]  /*03c0*/  NOP ;  /* 0x0000000000007918 */ /* 0x000fc00000000000 */
        /* <DEDUP_REMOVED lines=11> */
.L_x_1:


//--------------------- .nv.constant0.triton_poi_fused_cat_3 --------------------------
	.section	.nv.constant0.triton_poi_fused_cat_3,"a",@progbits
	.sectionflags	@""
	.align	4
.nv.constant0.triton_poi_fused_cat_3:
	.zero		564
